	.headerflags	@"EF_CUDA_TEXMODE_UNIFIED EF_CUDA_64BIT_ADDRESS EF_CUDA_ACCELERATORS EF_CUDA_SM90 EF_CUDA_VIRTUAL_SM(EF_CUDA_SM90)"
	.elftype	@"ET_EXEC"


//--------------------- .nv.info                  --------------------------
	.section	.nv.info,"",@"SHT_CUDA_INFO"
	.align	4


	//----- nvinfo : EIATTR_REGCOUNT
	.align		4
        /*0000*/ 	.byte	0x04, 0x2f
        /*0002*/ 	.short	(.L_1 - .L_0)
	.align		4
.L_0:
        /*0004*/ 	.word	index@(triton_poi_fused__to_copy_68)
        /*0008*/ 	.word	0x0000000a


	//----- nvinfo : EIATTR_MIN_STACK_SIZE
	.align		4
.L_1:
        /*000c*/ 	.byte	0x04, 0x12
        /*000e*/ 	.short	(.L_3 - .L_2)
	.align		4
.L_2:
        /*0010*/ 	.word	index@(triton_poi_fused__to_copy_68)
        /*0014*/ 	.word	0x00000000


	//----- nvinfo : EIATTR_FRAME_SIZE
	.align		4
.L_3:
        /*0018*/ 	.byte	0x04, 0x11
        /*001a*/ 	.short	(.L_5 - .L_4)
	.align		4
.L_4:
        /*001c*/ 	.word	index@(triton_poi_fused__to_copy_68)
        /*0020*/ 	.word	0x00000000


	//----- nvinfo : EIATTR_MIN_STACK_SIZE
	.align		4
.L_5:
        /*0024*/ 	.byte	0x04, 0x12
        /*0026*/ 	.short	(.L_7 - .L_6)
	.align		4
.L_6:
        /*0028*/ 	.word	index@(triton_poi_fused__to_copy_68)
        /*002c*/ 	.word	0x00000000
.L_7:


//--------------------- .nv.info.triton_poi_fused__to_copy_68 --------------------------
	.section	.nv.info.triton_poi_fused__to_copy_68,"",@"SHT_CUDA_INFO"
	.sectionflags	@""
	.align	4


	//----- nvinfo : EIATTR_CUDA_API_VERSION
	.align		4
        /*0000*/ 	.byte	0x04, 0x37
        /*0002*/ 	.short	(.L_9 - .L_8)
.L_8:
        /*0004*/ 	.word	0x0000007c


	//----- nvinfo : EIATTR_KPARAM_INFO
	.align		4
.L_9:
        /*0008*/ 	.byte	0x04, 0x17
        /*000a*/ 	.short	(.L_11 - .L_10)
.L_10:
        /*000c*/ 	.word	0x00000000
        /*0010*/ 	.short	0x0001
        /*0012*/ 	.short	0x0008
        /*0014*/ 	.byte	0x00, 0xf0, 0x11, 0x00


	//----- nvinfo : EIATTR_KPARAM_INFO
	.align		4
.L_11:
        /*0018*/ 	.byte	0x04, 0x17
        /*001a*/ 	.short	(.L_13 - .L_12)
.L_12:
        /*001c*/ 	.word	0x00000000
        /*0020*/ 	.short	0x0000
        /*0022*/ 	.short	0x0000
        /*0024*/ 	.byte	0x00, 0xf4, 0x21, 0x00


	//----- nvinfo : EIATTR_SPARSE_MMA_MASK
	.align		4
.L_13:
        /*0028*/ 	.byte	0x03, 0x50
        /*002a*/ 	.short	0x0000


	//----- nvinfo : EIATTR_MAXREG_COUNT
	.align		4
        /*002c*/ 	.byte	0x03, 0x1b
        /*002e*/ 	.short	0x00ff


	//----- nvinfo : EIATTR_EXIT_INSTR_OFFSETS
	.align		4
        /*0030*/ 	.byte	0x04, 0x1c
        /*0032*/ 	.short	(.L_15 - .L_14)


	//   ....[0]....
.L_14:
        /*0034*/ 	.word	0x00000170


	//   ....[1]....
        /*0038*/ 	.word	0x000001a0


	//----- nvinfo : EIATTR_REQNTID
	.align		4
.L_15:
        /*003c*/ 	.byte	0x04, 0x10
        /*003e*/ 	.short	(.L_17 - .L_16)
.L_16:
        /*0040*/ 	.word	0x00000020
        /*0044*/ 	.word	0x00000001
        /*0048*/ 	.word	0x00000001


	//----- nvinfo : EIATTR_CBANK_PARAM_SIZE
	.align		4
.L_17:
        /*004c*/ 	.byte	0x03, 0x19
        /*004e*/ 	.short	0x000c


	//----- nvinfo : EIATTR_PARAM_CBANK
	.align		4
        /*0050*/ 	.byte	0x04, 0x0a
        /*0052*/ 	.short	(.L_19 - .L_18)
	.align		4
.L_18:
        /*0054*/ 	.word	index@(.nv.constant0.triton_poi_fused__to_copy_68)
        /*0058*/ 	.short	0x0210
        /*005a*/ 	.short	0x000c


	//----- nvinfo : EIATTR_SW_WAR
	.align		4
.L_19:
        /*005c*/ 	.byte	0x04, 0x36
        /*005e*/ 	.short	(.L_21 - .L_20)
.L_20:
        /*0060*/ 	.word	0x00000008
.L_21:


//--------------------- .nv.callgraph             --------------------------
	.section	.nv.callgraph,"",@"SHT_CUDA_CALLGRAPH"
	.align	4
	.sectionentsize	8
	.align		4
        /*0000*/ 	.word	0x00000000
	.align		4
        /*0004*/ 	.word	0xffffffff
	.align		4
        /*0008*/ 	.word	0x00000000
	.align		4
        /*000c*/ 	.word	0xfffffffe
	.align		4
        /*0010*/ 	.word	0x00000000
	.align		4
        /*0014*/ 	.word	0xfffffffd
	.align		4
        /*0018*/ 	.word	0x00000000
	.align		4
        /*001c*/ 	.word	0xfffffffc


//--------------------- .text.triton_poi_fused__to_copy_68 --------------------------
	.section	.text.triton_poi_fused__to_copy_68,"ax",@progbits
	.align	128
        .global         triton_poi_fused__to_copy_68
        .type           triton_poi_fused__to_copy_68,@function
        .size           triton_poi_fused__to_copy_68,(.L_x_1 - triton_poi_fused__to_copy_68)
        .other          triton_poi_fused__to_copy_68,@"STO_CUDA_ENTRY STV_DEFAULT"
triton_poi_fused__to_copy_68:
.text.triton_poi_fused__to_copy_68:
[----:B------:R-:W0:Y:S02]  /*0000*/  LDC R1, c[0x0][0x28] ;  /* 0x00000a00ff017b82 */ /* 0x000e240000000800 */
[----:B------:R-:W1:Y:S01]  /*0010*/  S2R R0, SR_TID.X ;  /* 0x0000000000007919 */ /* 0x000e620000002100 */
[----:B------:R-:W-:Y:S01]  /*0020*/  IMAD.MOV.U32 R7, RZ, RZ, 0x3e800000 ;  /* 0x3e800000ff077424 */ /* 0x000fe200078e00ff */
[----:B------:R-:W2:Y:S01]  /*0030*/  S2R R5, SR_CTAID.X ;  /* 0x0000000000057919 */ /* 0x000ea20000002500 */
[----:B-1----:R-:W-:-:S05]  /*0040*/  IMAD.SHL.U32 R0, R0, 0x2, RZ ;  /* 0x0000000200007824 */ /* 0x002fca00078e00ff */
[----:B------:R-:W-:-:S05]  /*0050*/  LOP3.LUT R0, R0, 0x3e, RZ, 0xc0, !PT ;  /* 0x0000003e00007812 */ /* 0x000fca00078ec0ff */
[----:B--2---:R-:W-:-:S05]  /*0060*/  IMAD R5, R5, 0x40, R0 ;  /* 0x0000004005057824 */ /* 0x004fca00078e0200 */
[----:B------:R-:W-:Y:S02]  /*0070*/  IADD3 R0, R5, 0x1, RZ ;  /* 0x0000000105007810 */ /* 0x000fe40007ffe0ff */
[----:B------:R-:W-:Y:S02]  /*0080*/  I2FP.F32.S32 R2, R5 ;  /* 0x0000000500027245 */ /* 0x000fe40000201400 */
[----:B------:R-:W-:Y:S02]  /*0090*/  I2FP.F32.S32 R0, R0 ;  /* 0x0000000000007245 */ /* 0x000fe40000201400 */
[----:B------:R-:W-:Y:S01]  /*00a0*/  ISETP.GE.AND P0, PT, R5, 0x40, PT ;  /* 0x000000400500780c */ /* 0x000fe20003f06270 */
[----:B------:R-:W-:Y:S02]  /*00b0*/  FADD R2, R2, 0.5 ;  /* 0x3f00000002027421 */ /* 0x000fe40000000000 */
[----:B------:R-:W-:Y:S02]  /*00c0*/  FADD R0, R0, 0.5 ;  /* 0x3f00000000007421 */ /* 0x000fe40000000000 */
[----:B------:R-:W-:-:S02]  /*00d0*/  FFMA R4, R2, R7, -0.5 ;  /* 0xbf00000002047423 */ /* 0x000fc40000000007 */
[----:B------:R-:W1:Y:S01]  /*00e0*/  LDC.64 R2, c[0x0][0x210] ;  /* 0x00008400ff027b82 */ /* 0x000e620000000a00 */
[----:B------:R-:W-:Y:S02]  /*00f0*/  FFMA R0, R0, R7, -0.5 ;  /* 0xbf00000000007423 */ /* 0x000fe40000000007 */
[----:B------:R-:W-:-:S03]  /*0100*/  FMNMX R4, RZ, R4, !PT ;  /* 0x00000004ff047209 */ /* 0x000fc60007800000 */
[----:B------:R-:W-:-:S03]  /*0110*/  FMNMX R0, RZ, R0, !PT ;  /* 0x00000000ff007209 */ /* 0x000fc60007800000 */
[----:B------:R-:W2:Y:S08]  /*0120*/  F2I.TRUNC.NTZ R4, R4 ;  /* 0x0000000400047305 */ /* 0x000eb0000020f100 */
[----:B------:R-:W3:Y:S01]  /*0130*/  F2I.TRUNC.NTZ R6, R0 ;  /* 0x0000000000067305 */ /* 0x000ee2000020f100 */
[----:B-1----:R-:W-:Y:S01]  /*0140*/  IMAD.WIDE R2, R5, 0x8, R2 ;  /* 0x0000000805027825 */ /* 0x002fe200078e0202 */
[----:B--2---:R-:W-:-:S02]  /*0150*/  SHF.R.S32.HI R5, RZ, 0x1f, R4 ;  /* 0x0000001fff057819 */ /* 0x004fc40000011404 */
[----:B---3--:R-:W-:Y:S01]  /*0160*/  SHF.R.S32.HI R7, RZ, 0x1f, R6 ;  /* 0x0000001fff077819 */ /* 0x008fe20000011406 */
[----:B------:R-:W-:Y:S06]  /*0170*/  @P0 EXIT ;  /* 0x000000000000094d */ /* 0x000fec0003800000 */
[----:B------:R-:W-:Y:S02]  /*0180*/  ULDC.64 UR4, c[0x0][0x208] ;  /* 0x0000820000047ab9 */ /* 0x000fe40000000a00 */
[----:B------:R-:W-:Y:S01]  /*0190*/  STG.E.128 desc[UR4][R2.64], R4 ;  /* 0x0000000402007986 */ /* 0x000fe2000c101d04 */
[----:B------:R-:W-:Y:S05]  /*01a0*/  EXIT ;  /* 0x000000000000794d */ /* 0x000fea0003800000 */
.L_x_0:
[----:B------:R-:W-:-:S00]  /*01b0*/  BRA `(.L_x_0) ;  /* 0xfffffffc00fc7947 */ /* 0x000fc0000383ffff */
[----:B------:R-:W-:-:S00]  /*01c0*/  NOP ;  /* 0x0000000000007918 */ /* 0x000fc00000000000 */
        /* <DEDUP_REMOVED lines=11> */
.L_x_1:


//--------------------- .nv.constant0.triton_poi_fused__to_copy_68 --------------------------
	.section	.nv.constant0.triton_poi_fused__to_copy_68,"a",@progbits
	.sectionflags	@""
	.align	4
.nv.constant0.triton_poi_fused__to_copy_68:
	.zero		540
